	.headerflags	@"EF_CUDA_TEXMODE_UNIFIED EF_CUDA_64BIT_ADDRESS EF_CUDA_ACCELERATORS EF_CUDA_SM90 EF_CUDA_VIRTUAL_SM(EF_CUDA_SM90)"
	.elftype	@"ET_EXEC"


//--------------------- .nv.info                  --------------------------
	.section	.nv.info,"",@"SHT_CUDA_INFO"
	.align	4


	//----- nvinfo : EIATTR_REGCOUNT
	.align		4
        /*0000*/ 	.byte	0x04, 0x2f
        /*0002*/ 	.short	(.L_3 - .L_2)
	.align		4
.L_2:
        /*0004*/ 	.word	index@(triton_poi_fused__native_batch_norm_legit_no_training_add_convolution_relu_1)
        /*0008*/ 	.word	0x0000001e


	//----- nvinfo : EIATTR_MIN_STACK_SIZE
	.align		4
.L_3:
        /*000c*/ 	.byte	0x04, 0x12
        /*000e*/ 	.short	(.L_5 - .L_4)
	.align		4
.L_4:
        /*0010*/ 	.word	index@(triton_poi_fused__native_batch_norm_legit_no_training_add_convolution_relu_1)
        /*0014*/ 	.word	0x00000000


	//----- nvinfo : EIATTR_FRAME_SIZE
	.align		4
.L_5:
        /*0018*/ 	.byte	0x04, 0x11
        /*001a*/ 	.short	(.L_7 - .L_6)
	.align		4
.L_6:
        /*001c*/ 	.word	index@(triton_poi_fused__native_batch_norm_legit_no_training_add_convolution_relu_1)
        /*0020*/ 	.word	0x00000000


	//----- nvinfo : EIATTR_MIN_STACK_SIZE
	.align		4
.L_7:
        /*0024*/ 	.byte	0x04, 0x12
        /*0026*/ 	.short	(.L_9 - .L_8)
	.align		4
.L_8:
        /*0028*/ 	.word	index@(triton_poi_fused__native_batch_norm_legit_no_training_add_convolution_relu_1)
        /*002c*/ 	.word	0x00000000
.L_9:


//--------------------- .nv.info.triton_poi_fused__native_batch_norm_legit_no_training_add_convolution_relu_1 --------------------------
	.section	.nv.info.triton_poi_fused__native_batch_norm_legit_no_training_add_convolution_relu_1,"",@"SHT_CUDA_INFO"
	.sectionflags	@""
	.align	4


	//----- nvinfo : EIATTR_CUDA_API_VERSION
	.align		4
        /*0000*/ 	.byte	0x04, 0x37
        /*0002*/ 	.short	(.L_11 - .L_10)
.L_10:
        /*0004*/ 	.word	0x0000007c


	//----- nvinfo : EIATTR_KPARAM_INFO
	.align		4
.L_11:
        /*0008*/ 	.byte	0x04, 0x17
        /*000a*/ 	.short	(.L_13 - .L_12)
.L_12:
        /*000c*/ 	.word	0x00000000
        /*0010*/ 	.short	0x000b
        /*0012*/ 	.short	0x0058
        /*0014*/ 	.byte	0x00, 0xf0, 0x11, 0x00


	//----- nvinfo : EIATTR_KPARAM_INFO
	.align		4
.L_13:
        /*0018*/ 	.byte	0x04, 0x17
        /*001a*/ 	.short	(.L_15 - .L_14)
.L_14:
        /*001c*/ 	.word	0x00000000
        /*0020*/ 	.short	0x000a
        /*0022*/ 	.short	0x0050
        /*0024*/ 	.byte	0x00, 0xf4, 0x21, 0x00


	//----- nvinfo : EIATTR_KPARAM_INFO
	.align		4
.L_15:
        /*0028*/ 	.byte	0x04, 0x17
        /*002a*/ 	.short	(.L_17 - .L_16)
.L_16:
        /*002c*/ 	.word	0x00000000
        /*0030*/ 	.short	0x0009
        /*0032*/ 	.short	0x0048
        /*0034*/ 	.byte	0x00, 0xf4, 0x21, 0x00


	//----- nvinfo : EIATTR_KPARAM_INFO
	.align		4
.L_17:
        /*0038*/ 	.byte	0x04, 0x17
        /*003a*/ 	.short	(.L_19 - .L_18)
.L_18:
        /*003c*/ 	.word	0x00000000
        /*0040*/ 	.short	0x0008
        /*0042*/ 	.short	0x0040
        /*0044*/ 	.byte	0x00, 0xf4, 0x21, 0x00


	//----- nvinfo : EIATTR_KPARAM_INFO
	.align		4
.L_19:
        /*0048*/ 	.byte	0x04, 0x17
        /*004a*/ 	.short	(.L_21 - .L_20)
.L_20:
        /*004c*/ 	.word	0x00000000
        /*0050*/ 	.short	0x0007
        /*0052*/ 	.short	0x0038
        /*0054*/ 	.byte	0x00, 0xf4, 0x21, 0x00


	//----- nvinfo : EIATTR_KPARAM_INFO
	.align		4
.L_21:
        /*0058*/ 	.byte	0x04, 0x17
        /*005a*/ 	.short	(.L_23 - .L_22)
.L_22:
        /*005c*/ 	.word	0x00000000
        /*0060*/ 	.short	0x0006
        /*0062*/ 	.short	0x0030
        /*0064*/ 	.byte	0x00, 0xf4, 0x21, 0x00


	//----- nvinfo : EIATTR_KPARAM_INFO
	.align		4
.L_23:
        /*0068*/ 	.byte	0x04, 0x17
        /*006a*/ 	.short	(.L_25 - .L_24)
.L_24:
        /*006c*/ 	.word	0x00000000
        /*0070*/ 	.short	0x0005
        /*0072*/ 	.short	0x0028
        /*0074*/ 	.byte	0x00, 0xf4, 0x21, 0x00


	//----- nvinfo : EIATTR_KPARAM_INFO
	.align		4
.L_25:
        /*0078*/ 	.byte	0x04, 0x17
        /*007a*/ 	.short	(.L_27 - .L_26)
.L_26:
        /*007c*/ 	.word	0x00000000
        /*0080*/ 	.short	0x0004
        /*0082*/ 	.short	0x0020
        /*0084*/ 	.byte	0x00, 0xf4, 0x21, 0x00


	//----- nvinfo : EIATTR_KPARAM_INFO
	.align		4
.L_27:
        /*0088*/ 	.byte	0x04, 0x17
        /*008a*/ 	.short	(.L_29 - .L_28)
.L_28:
        /*008c*/ 	.word	0x00000000
        /*0090*/ 	.short	0x0003
        /*0092*/ 	.short	0x0018
        /*0094*/ 	.byte	0x00, 0xf4, 0x21, 0x00


	//----- nvinfo : EIATTR_KPARAM_INFO
	.align		4
.L_29:
        /*0098*/ 	.byte	0x04, 0x17
        /*009a*/ 	.short	(.L_31 - .L_30)
.L_30:
        /*009c*/ 	.word	0x00000000
        /*00a0*/ 	.short	0x0002
        /*00a2*/ 	.short	0x0010
        /*00a4*/ 	.byte	0x00, 0xf4, 0x21, 0x00


	//----- nvinfo : EIATTR_KPARAM_INFO
	.align		4
.L_31:
        /*00a8*/ 	.byte	0x04, 0x17
        /*00aa*/ 	.short	(.L_33 - .L_32)
.L_32:
        /*00ac*/ 	.word	0x00000000
        /*00b0*/ 	.short	0x0001
        /*00b2*/ 	.short	0x0008
        /*00b4*/ 	.byte	0x00, 0xf4, 0x21, 0x00


	//----- nvinfo : EIATTR_KPARAM_INFO
	.align		4
.L_33:
        /*00b8*/ 	.byte	0x04, 0x17
        /*00ba*/ 	.short	(.L_35 - .L_34)
.L_34:
        /*00bc*/ 	.word	0x00000000
        /*00c0*/ 	.short	0x0000
        /*00c2*/ 	.short	0x0000
        /*00c4*/ 	.byte	0x00, 0xf4, 0x21, 0x00


	//----- nvinfo : EIATTR_SPARSE_MMA_MASK
	.align		4
.L_35:
        /*00c8*/ 	.byte	0x03, 0x50
        /*00ca*/ 	.short	0x0000


	//----- nvinfo : EIATTR_MAXREG_COUNT
	.align		4
        /*00cc*/ 	.byte	0x03, 0x1b
        /*00ce*/ 	.short	0x00ff


	//----- nvinfo : EIATTR_EXIT_INSTR_OFFSETS
	.align		4
        /*00d0*/ 	.byte	0x04, 0x1c
        /*00d2*/ 	.short	(.L_37 - .L_36)


	//   ....[0]....
.L_36:
        /*00d4*/ 	.word	0x000004a0


	//   ....[1]....
        /*00d8*/ 	.word	0x000004c0


	//----- nvinfo : EIATTR_REQNTID
	.align		4
.L_37:
        /*00dc*/ 	.byte	0x04, 0x10
        /*00de*/ 	.short	(.L_39 - .L_38)
.L_38:
        /*00e0*/ 	.word	0x00000080
        /*00e4*/ 	.word	0x00000001
        /*00e8*/ 	.word	0x00000001


	//----- nvinfo : EIATTR_CBANK_PARAM_SIZE
	.align		4
.L_39:
        /*00ec*/ 	.byte	0x03, 0x19
        /*00ee*/ 	.short	0x005c


	//----- nvinfo : EIATTR_PARAM_CBANK
	.align		4
        /*00f0*/ 	.byte	0x04, 0x0a
        /*00f2*/ 	.short	(.L_41 - .L_40)
	.align		4
.L_40:
        /*00f4*/ 	.word	index@(.nv.constant0.triton_poi_fused__native_batch_norm_legit_no_training_add_convolution_relu_1)
        /*00f8*/ 	.short	0x0210
        /*00fa*/ 	.short	0x005c


	//----- nvinfo : EIATTR_SW_WAR
	.align		4
.L_41:
        /*00fc*/ 	.byte	0x04, 0x36
        /*00fe*/ 	.short	(.L_43 - .L_42)
.L_42:
        /*0100*/ 	.word	0x00000008
.L_43:


//--------------------- .nv.callgraph             --------------------------
	.section	.nv.callgraph,"",@"SHT_CUDA_CALLGRAPH"
	.align	4
	.sectionentsize	8
	.align		4
        /*0000*/ 	.word	0x00000000
	.align		4
        /*0004*/ 	.word	0xffffffff
	.align		4
        /*0008*/ 	.word	0x00000000
	.align		4
        /*000c*/ 	.word	0xfffffffe
	.align		4
        /*0010*/ 	.word	0x00000000
	.align		4
        /*0014*/ 	.word	0xfffffffd
	.align		4
        /*0018*/ 	.word	0x00000000
	.align		4
        /*001c*/ 	.word	0xfffffffc


//--------------------- .nv.constant4             --------------------------
	.section	.nv.constant4,"a",@progbits
	.align	8
	.align		8
.nv.constant4:
        /*0000*/ 	.dword	_$_str
	.align		8
        /*0008*/ 	.dword	_$_str_$_2


//--------------------- .text.triton_poi_fused__native_batch_norm_legit_no_training_add_convolution_relu_1 --------------------------
	.section	.text.triton_poi_fused__native_batch_norm_legit_no_training_add_convolution_relu_1,"ax",@progbits
	.align	128
        .global         triton_poi_fused__native_batch_norm_legit_no_training_add_convolution_relu_1
        .type           triton_poi_fused__native_batch_norm_legit_no_training_add_convolution_relu_1,@function
        .size           triton_poi_fused__native_batch_norm_legit_no_training_add_convolution_relu_1,(.L_x_1 - triton_poi_fused__native_batch_norm_legit_no_training_add_convolution_relu_1)
        .other          triton_poi_fused__native_batch_norm_legit_no_training_add_convolution_relu_1,@"STO_CUDA_ENTRY STV_DEFAULT"
triton_poi_fused__native_batch_norm_legit_no_training_add_convolution_relu_1:
.text.triton_poi_fused__native_batch_norm_legit_no_training_add_convolution_relu_1:
[----:B------:R-:W0:Y:S01]  /*0000*/  LDC R1, c[0x0][0x28] ;  /* 0x00000a00ff017b82 */ /* 0x000e220000000800 */
[----:B------:R-:W1:Y:S07]  /*0010*/  S2R R4, SR_TID.X ;  /* 0x0000000000047919 */ /* 0x000e6e0000002100 */
[----:B------:R-:W2:Y:S01]  /*0020*/  LDC.64 R20, c[0x0][0x248] ;  /* 0x00009200ff147b82 */ /* 0x000ea20000000a00 */
[----:B------:R-:W-:Y:S01]  /*0030*/  HFMA2.MMA R5, -RZ, RZ, 0, 0 ;  /* 0x00000000ff057435 */ /* 0x000fe200000001ff */
[----:B------:R-:W-:Y:S01]  /*0040*/  ULDC.64 UR4, c[0x0][0x208] ;  /* 0x0000820000047ab9 */ /* 0x000fe20000000a00 */
[----:B------:R-:W3:Y:S05]  /*0050*/  S2R R3, SR_CTAID.X ;  /* 0x0000000000037919 */ /* 0x000eea0000002500 */
[----:B------:R-:W4:Y:S08]  /*0060*/  LDC.64 R22, c[0x0][0x218] ;  /* 0x00008600ff167b82 */ /* 0x000f300000000a00 */
[----:B------:R-:W5:Y:S08]  /*0070*/  LDC.64 R8, c[0x0][0x210] ;  /* 0x00008400ff087b82 */ /* 0x000f700000000a00 */
[----:B------:R-:W4:Y:S01]  /*0080*/  LDC.64 R6, c[0x0][0x240] ;  /* 0x00009000ff067b82 */ /* 0x000f220000000a00 */
[----:B-1----:R-:W-:-:S07]  /*0090*/  LOP3.LUT R4, R4, 0x7f, RZ, 0xc0, !PT ;  /* 0x0000007f04047812 */ /* 0x002fce00078ec0ff */
[----:B------:R-:W1:Y:S01]  /*00a0*/  LDC.64 R10, c[0x0][0x250] ;  /* 0x00009400ff0a7b82 */ /* 0x000e620000000a00 */
[----:B---3--:R-:W-:Y:S02]  /*00b0*/  SHF.R.S32.HI R0, RZ, 0x18, R3 ;  /* 0x00000018ff007819 */ /* 0x008fe40000011403 */
[----:B------:R-:W-:Y:S02]  /*00c0*/  LEA R4, R3, R4, 0x7 ;  /* 0x0000000403047211 */ /* 0x000fe400078e38ff */
[----:B------:R-:W-:-:S03]  /*00d0*/  SGXT R3, R0, 0x1 ;  /* 0x000000010003781a */ /* 0x000fc60000000200 */
[----:B------:R-:W3:Y:S01]  /*00e0*/  LDC.64 R12, c[0x0][0x258] ;  /* 0x00009600ff0c7b82 */ /* 0x000ee20000000a00 */
[----:B------:R-:W-:Y:S02]  /*00f0*/  ISETP.GE.AND P0, PT, R4, 0x100, PT ;  /* 0x000001000400780c */ /* 0x000fe40003f06270 */
[----:B------:R-:W-:-:S04]  /*0100*/  LEA.HI R3, R3, R4, RZ, 0x4 ;  /* 0x0000000403037211 */ /* 0x000fc800078f20ff */
[----:B------:R-:W-:Y:S01]  /*0110*/  SHF.R.S32.HI R3, RZ, 0x4, R3 ;  /* 0x00000004ff037819 */ /* 0x000fe20000011403 */
[----:B------:R-:W3:Y:S03]  /*0120*/  LDC.64 R14, c[0x0][0x220] ;  /* 0x00008800ff0e7b82 */ /* 0x000ee60000000a00 */
[----:B------:R-:W-:-:S04]  /*0130*/  LEA.HI R0, R3, R3, RZ, 0x2 ;  /* 0x0000000303007211 */ /* 0x000fc800078f10ff */
[----:B------:R-:W-:Y:S01]  /*0140*/  LOP3.LUT R0, R0, 0xfffffffc, RZ, 0xc0, !PT ;  /* 0xfffffffc00007812 */ /* 0x000fe200078ec0ff */
[----:B------:R-:W3:Y:S03]  /*0150*/  LDC.64 R16, c[0x0][0x228] ;  /* 0x00008a00ff107b82 */ /* 0x000ee60000000a00 */
[----:B------:R-:W-:-:S05]  /*0160*/  IADD3 R25, R3, -R0, RZ ;  /* 0x8000000003197210 */ /* 0x000fca0007ffe0ff */
[C---:B--2---:R-:W-:Y:S01]  /*0170*/  IMAD.WIDE R20, R25.reuse, 0x4, R20 ;  /* 0x0000000419147825 */ /* 0x044fe200078e0214 */
[----:B------:R-:W2:Y:S04]  /*0180*/  LDC.64 R18, c[0x0][0x230] ;  /* 0x00008c00ff127b82 */ /* 0x000ea80000000a00 */
[----:B------:R1:W2:Y:S01]  /*0190*/  @!P0 LDG.E.EL R5, desc[UR4][R20.64] ;  /* 0x0000000414058981 */ /* 0x0002a2000c2e1900 */
[----:B------:R-:W-:Y:S02]  /*01a0*/  CS2R R2, SRZ ;  /* 0x0000000000027805 */ /* 0x000fe4000001ff00 */
[----:B------:R-:W-:Y:S01]  /*01b0*/  MOV R0, RZ ;  /* 0x000000ff00007202 */ /* 0x000fe20000000f00 */
[----:B----4-:R-:W-:-:S04]  /*01c0*/  IMAD.WIDE R22, R25, 0x4, R22 ;  /* 0x0000000419167825 */ /* 0x010fc800078e0216 */
[----:B-----5:R-:W-:Y:S01]  /*01d0*/  IMAD.WIDE R8, R4, 0x4, R8 ;  /* 0x0000000404087825 */ /* 0x020fe200078e0208 */
[----:B------:R-:W4:Y:S01]  /*01e0*/  @!P0 LDG.E.EL R3, desc[UR4][R22.64] ;  /* 0x0000000416038981 */ /* 0x000f22000c2e1900 */
[----:B-1----:R-:W1:Y:S02]  /*01f0*/  LDC.64 R20, c[0x0][0x238] ;  /* 0x00008e00ff147b82 */ /* 0x002e640000000a00 */
[C---:B0-----:R-:W-:Y:S01]  /*0200*/  IMAD.WIDE R6, R25.reuse, 0x4, R6 ;  /* 0x0000000419067825 */ /* 0x041fe200078e0206 */
[----:B------:R-:W4:Y:S01]  /*0210*/  @!P0 LDG.E R0, desc[UR4][R8.64] ;  /* 0x0000000408008981 */ /* 0x000f22000c1e1900 */
[----:B------:R-:W-:Y:S02]  /*0220*/  CS2R R26, SRZ ;  /* 0x00000000001a7805 */ /* 0x000fe4000001ff00 */
[C---:B------:R-:W-:Y:S01]  /*0230*/  IMAD.WIDE R10, R25.reuse, 0x4, R10 ;  /* 0x00000004190a7825 */ /* 0x040fe200078e020a */
[----:B------:R0:W5:Y:S03]  /*0240*/  @!P0 LDG.E.EL R2, desc[UR4][R6.64] ;  /* 0x0000000406028981 */ /* 0x000166000c2e1900 */
[----:B---3--:R-:W-:Y:S01]  /*0250*/  IMAD.WIDE R12, R25, 0x4, R12 ;  /* 0x00000004190c7825 */ /* 0x008fe200078e020c */
[----:B------:R-:W-:-:S03]  /*0260*/  CS2R R24, SRZ ;  /* 0x0000000000187805 */ /* 0x000fc6000001ff00 */
[C---:B------:R-:W-:Y:S01]  /*0270*/  IMAD.WIDE R14, R4.reuse, 0x4, R14 ;  /* 0x00000004040e7825 */ /* 0x040fe200078e020e */
[----:B------:R3:W4:Y:S03]  /*0280*/  @!P0 LDG.E.EL R27, desc[UR4][R12.64] ;  /* 0x000000040c1b8981 */ /* 0x000726000c2e1900 */
[C---:B------:R-:W-:Y:S01]  /*0290*/  IMAD.WIDE R16, R4.reuse, 0x4, R16 ;  /* 0x0000000404107825 */ /* 0x040fe200078e0210 */
[----:B------:R1:W4:Y:S01]  /*02a0*/  @!P0 LDG.E.EL R24, desc[UR4][R10.64] ;  /* 0x000000040a188981 */ /* 0x000322000c2e1900 */
[----:B0-----:R-:W-:Y:S02]  /*02b0*/  CS2R R6, SRZ ;  /* 0x0000000000067805 */ /* 0x001fe4000001ff00 */
[C---:B--2---:R-:W-:Y:S01]  /*02c0*/  IMAD.WIDE R18, R4.reuse, 0x4, R18 ;  /* 0x0000000404127825 */ /* 0x044fe200078e0212 */
[----:B------:R4:W2:Y:S04]  /*02d0*/  @!P0 LDG.E R25, desc[UR4][R14.64] ;  /* 0x000000040e198981 */ /* 0x0008a8000c1e1900 */
[----:B------:R-:W2:Y:S01]  /*02e0*/  @!P0 LDG.E R26, desc[UR4][R16.64] ;  /* 0x00000004101a8981 */ /* 0x000ea2000c1e1900 */
[C---:B-1----:R-:W-:Y:S01]  /*02f0*/  IMAD.WIDE R20, R4.reuse, 0x4, R20 ;  /* 0x0000000404147825 */ /* 0x042fe200078e0214 */
[----:B---3--:R-:W-:Y:S01]  /*0300*/  HFMA2.MMA R13, -RZ, RZ, 1.625, 0 ;  /* 0x3e800000ff0d7435 */ /* 0x008fe200000001ff */
[----:B------:R-:W0:Y:S01]  /*0310*/  LDC.64 R10, c[0x0][0x260] ;  /* 0x00009800ff0a7b82 */ /* 0x000e220000000a00 */
[----:B------:R-:W3:Y:S04]  /*0320*/  @!P0 LDG.E R6, desc[UR4][R18.64] ;  /* 0x0000000412068981 */ /* 0x000ee8000c1e1900 */
[----:B------:R-:W3:Y:S01]  /*0330*/  @!P0 LDG.E R7, desc[UR4][R20.64] ;  /* 0x0000000414078981 */ /* 0x000ee2000c1e1900 */
[----:B0-----:R-:W-:-:S04]  /*0340*/  IMAD.WIDE R10, R4, 0x4, R10 ;  /* 0x00000004040a7825 */ /* 0x001fc800078e020a */
[----:B------:R-:W-:-:S04]  /*0350*/  FADD R5, R5, 9.9999997473787516356e-06 ;  /* 0x3727c5ac05057421 */ /* 0x000fc80000000000 */
[----:B------:R-:W0:Y:S02]  /*0360*/  MUFU.SQRT R22, R5 ;  /* 0x0000000500167308 */ /* 0x000e240000002000 */
[C---:B0-----:R-:W-:Y:S02]  /*0370*/  FSETP.GT.AND P1, PT, R22.reuse, 8.50705917302346158658e+37, PT ;  /* 0x7e8000001600780b */ /* 0x041fe40003f24000 */
[----:B------:R-:W-:-:S11]  /*0380*/  FSETP.GEU.AND P2, PT, R22, 1.175494350822287508e-38, PT ;  /* 0x008000001600780b */ /* 0x000fd60003f4e000 */
[----:B------:R-:W-:-:S04]  /*0390*/  @P1 FMUL R22, R22, 0.25 ;  /* 0x3e80000016161820 */ /* 0x000fc80000400000 */
[----:B------:R-:W-:-:S06]  /*03a0*/  @!P2 FMUL R22, R22, 16777216 ;  /* 0x4b8000001616a820 */ /* 0x000fcc0000400000 */
[----:B------:R-:W0:Y:S01]  /*03b0*/  MUFU.RCP R22, R22 ;  /* 0x0000001600167308 */ /* 0x000e220000001000 */
[----:B------:R-:W-:Y:S01]  /*03c0*/  FSEL R13, R13, 1, P1 ;  /* 0x3f8000000d0d7808 */ /* 0x000fe20000800000 */
[----:B----4-:R-:W-:-:S04]  /*03d0*/  FADD R15, R3, R0 ;  /* 0x00000000030f7221 */ /* 0x010fc80000000000 */
[----:B------:R-:W-:Y:S01]  /*03e0*/  @!P2 FMUL R13, R13, 16777216 ;  /* 0x4b8000000d0da820 */ /* 0x000fe20000400000 */
[----:B-----5:R-:W-:-:S03]  /*03f0*/  FADD R2, R15, -R2 ;  /* 0x800000020f027221 */ /* 0x020fc60000000000 */
[----:B0-----:R-:W-:-:S04]  /*0400*/  FMUL R13, R22, R13 ;  /* 0x0000000d160d7220 */ /* 0x001fc80000400000 */
[----:B------:R-:W-:Y:S01]  /*0410*/  FMUL R2, R2, R13 ;  /* 0x0000000d02027220 */ /* 0x000fe20000400000 */
[----:B--2---:R-:W-:-:S03]  /*0420*/  FADD R25, R26, R25 ;  /* 0x000000191a197221 */ /* 0x004fc60000000000 */
[----:B------:R-:W-:Y:S01]  /*0430*/  FFMA R2, R2, R24, R27 ;  /* 0x0000001802027223 */ /* 0x000fe2000000001b */
[----:B---3--:R-:W-:-:S04]  /*0440*/  FADD R6, R25, R6 ;  /* 0x0000000619067221 */ /* 0x008fc80000000000 */
[----:B------:R-:W-:Y:S01]  /*0450*/  FSETP.GEU.AND P1, PT, R2, RZ, PT ;  /* 0x000000ff0200720b */ /* 0x000fe20003f2e000 */
[----:B------:R-:W-:Y:S01]  /*0460*/  FADD R6, R6, R7 ;  /* 0x0000000706067221 */ /* 0x000fe20000000000 */
[----:B------:R0:W-:Y:S02]  /*0470*/  @!P0 STG.E desc[UR4][R8.64], R15 ;  /* 0x0000000f08008986 */ /* 0x0001e4000c101904 */
[----:B------:R-:W-:-:S05]  /*0480*/  FSEL R3, R2, RZ, P1 ;  /* 0x000000ff02037208 */ /* 0x000fca0000800000 */
[----:B------:R-:W-:Y:S01]  /*0490*/  FADD R3, R6, R3 ;  /* 0x0000000306037221 */ /* 0x000fe20000000000 */
[----:B0-----:R-:W-:Y:S06]  /*04a0*/  @P0 EXIT ;  /* 0x000000000000094d */ /* 0x001fec0003800000 */
[----:B------:R-:W-:Y:S01]  /*04b0*/  STG.E desc[UR4][R10.64], R3 ;  /* 0x000000030a007986 */ /* 0x000fe2000c101904 */
[----:B------:R-:W-:Y:S05]  /*04c0*/  EXIT ;  /* 0x000000000000794d */ /* 0x000fea0003800000 */
.L_x_0:
[----:B------:R-:W-:-:S00]  /*04d0*/  BRA `(.L_x_0) ;  /* 0xfffffffc00fc7947 */ /* 0x000fc0000383ffff */
[----:B------:R-:W-:-:S00]  /*04e0*/  NOP ;  /* 0x0000000000007918 */ /* 0x000fc00000000000 */
        /* <DEDUP_REMOVED lines=9> */
.L_x_1:


//--------------------- .nv.global.init           --------------------------
	.section	.nv.global.init,"aw",@progbits
.nv.global.init:
	.type		_$_str,@object
	.size		_$_str,(_$_str_$_2 - _$_str)
_$_str:
        /*0000*/ 	.byte	0x5f, 0x5f, 0x43, 0x55, 0x44, 0x41, 0x5f, 0x46, 0x54, 0x5a, 0x00
	.type		_$_str_$_2,@object
	.size		_$_str_$_2,(.L_1 - _$_str_$_2)
_$_str_$_2:
        /*000b*/ 	.byte	0x5f, 0x5f, 0x43, 0x55, 0x44, 0x41, 0x5f, 0x50, 0x52, 0x45, 0x43, 0x5f, 0x53, 0x51, 0x52, 0x54
        /*001b*/ 	.byte	0x00
.L_1:


//--------------------- .nv.constant0.triton_poi_fused__native_batch_norm_legit_no_training_add_convolution_relu_1 --------------------------
	.section	.nv.constant0.triton_poi_fused__native_batch_norm_legit_no_training_add_convolution_relu_1,"a",@progbits
	.sectionflags	@""
	.align	4
.nv.constant0.triton_poi_fused__native_batch_norm_legit_no_training_add_convolution_relu_1:
	.zero		620
